//
// Generated by NVIDIA NVVM Compiler
//
// Compiler Build ID: CL-36424714
// Cuda compilation tools, release 13.0, V13.0.88
// Based on NVVM 20.0.0
//

.version 9.0
.target sm_100
.address_size 64

	// .globl	_Z14fillPatternF32Pfmf

.visible .entry _Z14fillPatternF32Pfmf(
	.param .u64 .ptr .align 1 _Z14fillPatternF32Pfmf_param_0,
	.param .u64 _Z14fillPatternF32Pfmf_param_1,
	.param .f32 _Z14fillPatternF32Pfmf_param_2
)
{
	.reg .pred 	%p<3>;
	.reg .b32 	%r<7>;
	.reg .b32 	%f<4>;
	.reg .b64 	%rd<12>;

	ld.param.u64 	%rd6, [_Z14fillPatternF32Pfmf_param_0];
	ld.param.u64 	%rd7, [_Z14fillPatternF32Pfmf_param_1];
	ld.param.f32 	%f1, [_Z14fillPatternF32Pfmf_param_2];
	mov.u32 	%r2, %ctaid.x;
	mov.u32 	%r3, %ntid.x;
	mov.u32 	%r4, %tid.x;
	mad.lo.s32 	%r5, %r2, %r3, %r4;
	cvt.u64.u32 	%rd11, %r5;
	mov.u32 	%r6, %nctaid.x;
	mul.lo.s32 	%r1, %r6, %r3;
	setp.le.u64 	%p1, %rd7, %rd11;
	@%p1 bra 	$L__BB0_3;
	cvt.u64.u32 	%rd2, %r1;
	cvta.to.global.u64 	%rd3, %rd6;
$L__BB0_2:
	and.b64  	%rd8, %rd11, 1023;
	cvt.rn.f32.u64 	%f2, %rd8;
	fma.rn.f32 	%f3, %f2, 0f3A83126F, %f1;
	shl.b64 	%rd9, %rd11, 2;
	add.s64 	%rd10, %rd3, %rd9;
	st.global.f32 	[%rd10], %f3;
	add.s64 	%rd11, %rd11, %rd2;
	setp.lt.u64 	%p2, %rd11, %rd7;
	@%p2 bra 	$L__BB0_2;
$L__BB0_3:
	ret;

}
	// .globl	_Z16peerReadKernelV4PjPKjmiPy
.visible .entry _Z16peerReadKernelV4PjPKjmiPy(
	.param .u64 .ptr .align 1 _Z16peerReadKernelV4PjPKjmiPy_param_0,
	.param .u64 .ptr .align 1 _Z16peerReadKernelV4PjPKjmiPy_param_1,
	.param .u64 _Z16peerReadKernelV4PjPKjmiPy_param_2,
	.param .u32 _Z16peerReadKernelV4PjPKjmiPy_param_3,
	.param .u64 .ptr .align 1 _Z16peerReadKernelV4PjPKjmiPy_param_4
)
{
	.reg .pred 	%p<6>;
	.reg .b32 	%r<21>;
	.reg .b64 	%rd<33>;

	ld.param.u64 	%rd10, [_Z16peerReadKernelV4PjPKjmiPy_param_0];
	ld.param.u64 	%rd11, [_Z16peerReadKernelV4PjPKjmiPy_param_1];
	ld.param.u64 	%rd12, [_Z16peerReadKernelV4PjPKjmiPy_param_2];
	ld.param.u32 	%r4, [_Z16peerReadKernelV4PjPKjmiPy_param_3];
	ld.param.u64 	%rd13, [_Z16peerReadKernelV4PjPKjmiPy_param_4];
	mov.u32 	%r5, %ctaid.x;
	mov.u32 	%r6, %ntid.x;
	mov.u32 	%r7, %tid.x;
	mad.lo.s32 	%r8, %r5, %r6, %r7;
	cvt.u64.u32 	%rd1, %r8;
	mov.u32 	%r9, %nctaid.x;
	mul.lo.s32 	%r1, %r9, %r6;
	setp.lt.s32 	%p1, %r4, 1;
	mov.b64 	%rd31, 0;
	@%p1 bra 	$L__BB1_6;
	cvt.u64.u32 	%rd2, %r1;
	mov.b64 	%rd31, 0;
	mov.b32 	%r20, 0;
$L__BB1_2:
	setp.le.u64 	%p2, %rd12, %rd1;
	@%p2 bra 	$L__BB1_5;
	mov.u64 	%rd29, %rd1;
$L__BB1_4:
	shl.b64 	%rd18, %rd29, 4;
	add.s64 	%rd16, %rd11, %rd18;
	add.s64 	%rd17, %rd10, %rd18;
	// begin inline asm
	ld.volatile.global.v4.u32 {%r11,%r12,%r13,%r14}, [%rd16];

	// end inline asm
	// begin inline asm
	st.volatile.global.v4.u32 [%rd17], {%r11,%r12,%r13,%r14};

	// end inline asm
	cvt.u64.u32 	%rd19, %r11;
	cvt.u64.u32 	%rd20, %r12;
	cvt.u64.u32 	%rd21, %r13;
	cvt.u64.u32 	%rd22, %r14;
	add.s64 	%rd23, %rd31, %rd20;
	add.s64 	%rd24, %rd23, %rd19;
	add.s64 	%rd25, %rd24, %rd21;
	add.s64 	%rd31, %rd25, %rd22;
	add.s64 	%rd29, %rd29, %rd2;
	setp.lt.u64 	%p3, %rd29, %rd12;
	@%p3 bra 	$L__BB1_4;
$L__BB1_5:
	bar.sync 	0;
	add.s32 	%r20, %r20, 1;
	setp.ne.s32 	%p4, %r20, %r4;
	@%p4 bra 	$L__BB1_2;
$L__BB1_6:
	cvt.u32.u64 	%r19, %rd1;
	membar.sys;
	setp.ne.s32 	%p5, %r19, 0;
	@%p5 bra 	$L__BB1_8;
	cvta.to.global.u64 	%rd26, %rd13;
	atom.global.add.u64 	%rd27, [%rd26], %rd31;
$L__BB1_8:
	ret;

}
	// .globl	_Z17peerWriteKernelV4PjPKjmiPy
.visible .entry _Z17peerWriteKernelV4PjPKjmiPy(
	.param .u64 .ptr .align 1 _Z17peerWriteKernelV4PjPKjmiPy_param_0,
	.param .u64 .ptr .align 1 _Z17peerWriteKernelV4PjPKjmiPy_param_1,
	.param .u64 _Z17peerWriteKernelV4PjPKjmiPy_param_2,
	.param .u32 _Z17peerWriteKernelV4PjPKjmiPy_param_3,
	.param .u64 .ptr .align 1 _Z17peerWriteKernelV4PjPKjmiPy_param_4
)
{
	.reg .pred 	%p<6>;
	.reg .b32 	%r<21>;
	.reg .b64 	%rd<33>;

	ld.param.u64 	%rd10, [_Z17peerWriteKernelV4PjPKjmiPy_param_0];
	ld.param.u64 	%rd11, [_Z17peerWriteKernelV4PjPKjmiPy_param_1];
	ld.param.u64 	%rd12, [_Z17peerWriteKernelV4PjPKjmiPy_param_2];
	ld.param.u32 	%r4, [_Z17peerWriteKernelV4PjPKjmiPy_param_3];
	ld.param.u64 	%rd13, [_Z17peerWriteKernelV4PjPKjmiPy_param_4];
	mov.u32 	%r5, %ctaid.x;
	mov.u32 	%r6, %ntid.x;
	mov.u32 	%r7, %tid.x;
	mad.lo.s32 	%r8, %r5, %r6, %r7;
	cvt.u64.u32 	%rd1, %r8;
	mov.u32 	%r9, %nctaid.x;
	mul.lo.s32 	%r1, %r9, %r6;
	setp.lt.s32 	%p1, %r4, 1;
	mov.b64 	%rd31, 0;
	@%p1 bra 	$L__BB2_6;
	cvt.u64.u32 	%rd2, %r1;
	mov.b64 	%rd31, 0;
	mov.b32 	%r20, 0;
$L__BB2_2:
	setp.le.u64 	%p2, %rd12, %rd1;
	@%p2 bra 	$L__BB2_5;
	mov.u64 	%rd29, %rd1;
$L__BB2_4:
	shl.b64 	%rd18, %rd29, 4;
	add.s64 	%rd16, %rd11, %rd18;
	add.s64 	%rd17, %rd10, %rd18;
	// begin inline asm
	ld.volatile.global.v4.u32 {%r11,%r12,%r13,%r14}, [%rd16];

	// end inline asm
	// begin inline asm
	st.volatile.global.v4.u32 [%rd17], {%r11,%r12,%r13,%r14};

	// end inline asm
	cvt.u64.u32 	%rd19, %r11;
	cvt.u64.u32 	%rd20, %r12;
	cvt.u64.u32 	%rd21, %r13;
	cvt.u64.u32 	%rd22, %r14;
	add.s64 	%rd23, %rd31, %rd20;
	add.s64 	%rd24, %rd23, %rd19;
	add.s64 	%rd25, %rd24, %rd21;
	add.s64 	%rd31, %rd25, %rd22;
	add.s64 	%rd29, %rd29, %rd2;
	setp.lt.u64 	%p3, %rd29, %rd12;
	@%p3 bra 	$L__BB2_4;
$L__BB2_5:
	bar.sync 	0;
	add.s32 	%r20, %r20, 1;
	setp.ne.s32 	%p4, %r20, %r4;
	@%p4 bra 	$L__BB2_2;
$L__BB2_6:
	cvt.u32.u64 	%r19, %rd1;
	membar.sys;
	setp.ne.s32 	%p5, %r19, 0;
	@%p5 bra 	$L__BB2_8;
	cvta.to.global.u64 	%rd26, %rd13;
	atom.global.add.u64 	%rd27, [%rd26], %rd31;
$L__BB2_8:
	ret;

}


// ===== COMPILED SASS (sm_100) =====

	.target	sm_100

	.elftype	@"ET_EXEC"


//--------------------- .note.nv.tkinfo           --------------------------
	.section	.note.nv.tkinfo,"",@"SHT_NOTE"
	.sectionflags	@"SHF_NOTE_NV_TKINFO"
	.tkinfo
        /*0018*/ 	.word	0x00000002
        /*0030*/ 	.string	""
        /*0030*/ 	.string	"ptxas"
        /*0030*/ 	.string	"Cuda compilation tools, release 13.0, V13.0.88"
        /*0030*/ 	.string	"Build cuda_13.0.r13.0/compiler.36424714_0"
        /*0030*/ 	.string	"-arch sm_100 -m 64 "



//--------------------- .note.nv.cuinfo           --------------------------
	.section	.note.nv.cuinfo,"",@"SHT_NOTE"
	.sectionflags	@"SHF_NOTE_NV_CUINFO"
        /*0018*/ 	.short	0x0002
        /*001a*/ 	.short	0x0064
        /*001c*/ 	.short	0x0082
	.zero		2


//--------------------- .nv.info                  --------------------------
	.section	.nv.info,"",@"SHT_CUDA_INFO"
	.align	4


	//----- nvinfo : EIATTR_REGCOUNT
	.align		4
        /*0000*/ 	.byte	0x04, 0x2f
        /*0002*/ 	.short	(.L_1 - .L_0)
	.align		4
.L_0:
        /*0004*/ 	.word	index@(_Z14fillPatternF32Pfmf)
        /*0008*/ 	.word	0x0000000e


	//----- nvinfo : EIATTR_FRAME_SIZE
	.align		4
.L_1:
        /*000c*/ 	.byte	0x04, 0x11
        /*000e*/ 	.short	(.L_3 - .L_2)
	.align		4
.L_2:
        /*0010*/ 	.word	index@(_Z14fillPatternF32Pfmf)
        /*0014*/ 	.word	0x00000000


	//----- nvinfo : EIATTR_REGCOUNT
	.align		4
.L_3:
        /*0018*/ 	.byte	0x04, 0x2f
        /*001a*/ 	.short	(.L_5 - .L_4)
	.align		4
.L_4:
        /*001c*/ 	.word	index@(_Z16peerReadKernelV4PjPKjmiPy)
        /*0020*/ 	.word	0x00000010


	//----- nvinfo : EIATTR_FRAME_SIZE
	.align		4
.L_5:
        /*0024*/ 	.byte	0x04, 0x11
        /*0026*/ 	.short	(.L_7 - .L_6)
	.align		4
.L_6:
        /*0028*/ 	.word	index@(_Z16peerReadKernelV4PjPKjmiPy)
        /*002c*/ 	.word	0x00000000


	//----- nvinfo : EIATTR_REGCOUNT
	.align		4
.L_7:
        /*0030*/ 	.byte	0x04, 0x2f
        /*0032*/ 	.short	(.L_9 - .L_8)
	.align		4
.L_8:
        /*0034*/ 	.word	index@(_Z17peerWriteKernelV4PjPKjmiPy)
        /*0038*/ 	.word	0x00000010


	//----- nvinfo : EIATTR_FRAME_SIZE
	.align		4
.L_9:
        /*003c*/ 	.byte	0x04, 0x11
        /*003e*/ 	.short	(.L_11 - .L_10)
	.align		4
.L_10:
        /*0040*/ 	.word	index@(_Z17peerWriteKernelV4PjPKjmiPy)
        /*0044*/ 	.word	0x00000000


	//----- nvinfo : EIATTR_MIN_STACK_SIZE
	.align		4
.L_11:
        /*0048*/ 	.byte	0x04, 0x12
        /*004a*/ 	.short	(.L_13 - .L_12)
	.align		4
.L_12:
        /*004c*/ 	.word	index@(_Z17peerWriteKernelV4PjPKjmiPy)
        /*0050*/ 	.word	0x00000000


	//----- nvinfo : EIATTR_MIN_STACK_SIZE
	.align		4
.L_13:
        /*0054*/ 	.byte	0x04, 0x12
        /*0056*/ 	.short	(.L_15 - .L_14)
	.align		4
.L_14:
        /*0058*/ 	.word	index@(_Z16peerReadKernelV4PjPKjmiPy)
        /*005c*/ 	.word	0x00000000


	//----- nvinfo : EIATTR_MIN_STACK_SIZE
	.align		4
.L_15:
        /*0060*/ 	.byte	0x04, 0x12
        /*0062*/ 	.short	(.L_17 - .L_16)
	.align		4
.L_16:
        /*0064*/ 	.word	index@(_Z14fillPatternF32Pfmf)
        /*0068*/ 	.word	0x00000000
.L_17:


//--------------------- .nv.compat                --------------------------
	.section	.nv.compat,"",@"SHT_CUDA_COMPAT_INFO"
	.align	4
        /*0000*/ 	.byte	0x02, 0x09, 0x00, 0x00, 0x02, 0x02, 0x01, 0x00, 0x02, 0x05, 0x05, 0x00, 0x03, 0x07, 0x01, 0x01
        /*0010*/ 	.byte	0x02, 0x03, 0x00, 0x00, 0x02, 0x06, 0x01, 0x00, 0x04, 0x0b, 0x08, 0x00, 0x09, 0x00, 0x00, 0x00
        /*0020*/ 	.byte	0x00, 0x00, 0x00, 0x00


//--------------------- .nv.info._Z17peerWriteKernelV4PjPKjmiPy --------------------------
	.section	.nv.info._Z17peerWriteKernelV4PjPKjmiPy,"",@"SHT_CUDA_INFO"
	.sectionflags	@""
	.align	4


	//----- nvinfo : EIATTR_CUDA_API_VERSION
	.align		4
        /*0000*/ 	.byte	0x04, 0x37
        /*0002*/ 	.short	(.L_19 - .L_18)
.L_18:
        /*0004*/ 	.word	0x00000082


	//----- nvinfo : EIATTR_KPARAM_INFO
	.align		4
.L_19:
        /*0008*/ 	.byte	0x04, 0x17
        /*000a*/ 	.short	(.L_21 - .L_20)
.L_20:
        /*000c*/ 	.word	0x00000000
        /*0010*/ 	.short	0x0004
        /*0012*/ 	.short	0x0020
        /*0014*/ 	.byte	0x00, 0xf5, 0x21, 0x00


	//----- nvinfo : EIATTR_KPARAM_INFO
	.align		4
.L_21:
        /*0018*/ 	.byte	0x04, 0x17
        /*001a*/ 	.short	(.L_23 - .L_22)
.L_22:
        /*001c*/ 	.word	0x00000000
        /*0020*/ 	.short	0x0003
        /*0022*/ 	.short	0x0018
        /*0024*/ 	.byte	0x00, 0xf0, 0x11, 0x00


	//----- nvinfo : EIATTR_KPARAM_INFO
	.align		4
.L_23:
        /*0028*/ 	.byte	0x04, 0x17
        /*002a*/ 	.short	(.L_25 - .L_24)
.L_24:
        /*002c*/ 	.word	0x00000000
        /*0030*/ 	.short	0x0002
        /*0032*/ 	.short	0x0010
        /*0034*/ 	.byte	0x00, 0xf0, 0x21, 0x00


	//----- nvinfo : EIATTR_KPARAM_INFO
	.align		4
.L_25:
        /*0038*/ 	.byte	0x04, 0x17
        /*003a*/ 	.short	(.L_27 - .L_26)
.L_26:
        /*003c*/ 	.word	0x00000000
        /*0040*/ 	.short	0x0001
        /*0042*/ 	.short	0x0008
        /*0044*/ 	.byte	0x00, 0xf5, 0x21, 0x00


	//----- nvinfo : EIATTR_KPARAM_INFO
	.align		4
.L_27:
        /*0048*/ 	.byte	0x04, 0x17
        /*004a*/ 	.short	(.L_29 - .L_28)
.L_28:
        /*004c*/ 	.word	0x00000000
        /*0050*/ 	.short	0x0000
        /*0052*/ 	.short	0x0000
        /*0054*/ 	.byte	0x00, 0xf5, 0x21, 0x00


	//----- nvinfo : EIATTR_SPARSE_MMA_MASK
	.align		4
.L_29:
        /*0058*/ 	.byte	0x03, 0x50
        /*005a*/ 	.short	0x0000


	//----- nvinfo : EIATTR_MAXREG_COUNT
	.align		4
        /*005c*/ 	.byte	0x03, 0x1b
        /*005e*/ 	.short	0x00ff


	//----- nvinfo : EIATTR_NUM_BARRIERS
	.align		4
        /*0060*/ 	.byte	0x02, 0x4c
        /*0062*/ 	.byte	0x01
	.zero		1


	//----- nvinfo : EIATTR_MERCURY_ISA_VERSION
	.align		4
        /*0064*/ 	.byte	0x03, 0x5f
        /*0066*/ 	.short	0x0101


	//----- nvinfo : EIATTR_VRC_CTA_INIT_COUNT
	.align		4
        /*0068*/ 	.byte	0x02, 0x4a
	.zero		1
	.zero		1


	//----- nvinfo : EIATTR_EXIT_INSTR_OFFSETS
	.align		4
        /*006c*/ 	.byte	0x04, 0x1c
        /*006e*/ 	.short	(.L_31 - .L_30)


	//   ....[0]....
.L_30:
        /*0070*/ 	.word	0x00000320


	//   ....[1]....
        /*0074*/ 	.word	0x00000370


	//----- nvinfo : EIATTR_CRS_STACK_SIZE
	.align		4
.L_31:
        /*0078*/ 	.byte	0x04, 0x1e
        /*007a*/ 	.short	(.L_33 - .L_32)
.L_32:
        /*007c*/ 	.word	0x00000000


	//----- nvinfo : EIATTR_CBANK_PARAM_SIZE
	.align		4
.L_33:
        /*0080*/ 	.byte	0x03, 0x19
        /*0082*/ 	.short	0x0028


	//----- nvinfo : EIATTR_PARAM_CBANK
	.align		4
        /*0084*/ 	.byte	0x04, 0x0a
        /*0086*/ 	.short	(.L_35 - .L_34)
	.align		4
.L_34:
        /*0088*/ 	.word	index@(.nv.constant0._Z17peerWriteKernelV4PjPKjmiPy)
        /*008c*/ 	.short	0x0380
        /*008e*/ 	.short	0x0028


	//----- nvinfo : EIATTR_SW_WAR
	.align		4
.L_35:
        /*0090*/ 	.byte	0x04, 0x36
        /*0092*/ 	.short	(.L_37 - .L_36)
.L_36:
        /*0094*/ 	.word	0x00000008
.L_37:


//--------------------- .nv.info._Z16peerReadKernelV4PjPKjmiPy --------------------------
	.section	.nv.info._Z16peerReadKernelV4PjPKjmiPy,"",@"SHT_CUDA_INFO"
	.sectionflags	@""
	.align	4


	//----- nvinfo : EIATTR_CUDA_API_VERSION
	.align		4
        /*0000*/ 	.byte	0x04, 0x37
        /*0002*/ 	.short	(.L_39 - .L_38)
.L_38:
        /*0004*/ 	.word	0x00000082


	//----- nvinfo : EIATTR_KPARAM_INFO
	.align		4
.L_39:
        /*0008*/ 	.byte	0x04, 0x17
        /*000a*/ 	.short	(.L_41 - .L_40)
.L_40:
        /*000c*/ 	.word	0x00000000
        /*0010*/ 	.short	0x0004
        /*0012*/ 	.short	0x0020
        /*0014*/ 	.byte	0x00, 0xf5, 0x21, 0x00


	//----- nvinfo : EIATTR_KPARAM_INFO
	.align		4
.L_41:
        /*0018*/ 	.byte	0x04, 0x17
        /*001a*/ 	.short	(.L_43 - .L_42)
.L_42:
        /*001c*/ 	.word	0x00000000
        /*0020*/ 	.short	0x0003
        /*0022*/ 	.short	0x0018
        /*0024*/ 	.byte	0x00, 0xf0, 0x11, 0x00


	//----- nvinfo : EIATTR_KPARAM_INFO
	.align		4
.L_43:
        /*0028*/ 	.byte	0x04, 0x17
        /*002a*/ 	.short	(.L_45 - .L_44)
.L_44:
        /*002c*/ 	.word	0x00000000
        /*0030*/ 	.short	0x0002
        /*0032*/ 	.short	0x0010
        /*0034*/ 	.byte	0x00, 0xf0, 0x21, 0x00


	//----- nvinfo : EIATTR_KPARAM_INFO
	.align		4
.L_45:
        /*0038*/ 	.byte	0x04, 0x17
        /*003a*/ 	.short	(.L_47 - .L_46)
.L_46:
        /*003c*/ 	.word	0x00000000
        /*0040*/ 	.short	0x0001
        /*0042*/ 	.short	0x0008
        /*0044*/ 	.byte	0x00, 0xf5, 0x21, 0x00


	//----- nvinfo : EIATTR_KPARAM_INFO
	.align		4
.L_47:
        /*0048*/ 	.byte	0x04, 0x17
        /*004a*/ 	.short	(.L_49 - .L_48)
.L_48:
        /*004c*/ 	.word	0x00000000
        /*0050*/ 	.short	0x0000
        /*0052*/ 	.short	0x0000
        /*0054*/ 	.byte	0x00, 0xf5, 0x21, 0x00


	//----- nvinfo : EIATTR_SPARSE_MMA_MASK
	.align		4
.L_49:
        /*0058*/ 	.byte	0x03, 0x50
        /*005a*/ 	.short	0x0000


	//----- nvinfo : EIATTR_MAXREG_COUNT
	.align		4
        /*005c*/ 	.byte	0x03, 0x1b
        /*005e*/ 	.short	0x00ff


	//----- nvinfo : EIATTR_NUM_BARRIERS
	.align		4
        /*0060*/ 	.byte	0x02, 0x4c
        /*0062*/ 	.byte	0x01
	.zero		1


	//----- nvinfo : EIATTR_MERCURY_ISA_VERSION
	.align		4
        /*0064*/ 	.byte	0x03, 0x5f
        /*0066*/ 	.short	0x0101


	//----- nvinfo : EIATTR_VRC_CTA_INIT_COUNT
	.align		4
        /*0068*/ 	.byte	0x02, 0x4a
	.zero		1
	.zero		1


	//----- nvinfo : EIATTR_EXIT_INSTR_OFFSETS
	.align		4
        /*006c*/ 	.byte	0x04, 0x1c
        /*006e*/ 	.short	(.L_51 - .L_50)


	//   ....[0]....
.L_50:
        /*0070*/ 	.word	0x00000320


	//   ....[1]....
        /*0074*/ 	.word	0x00000370


	//----- nvinfo : EIATTR_CRS_STACK_SIZE
	.align		4
.L_51:
        /*0078*/ 	.byte	0x04, 0x1e
        /*007a*/ 	.short	(.L_53 - .L_52)
.L_52:
        /*007c*/ 	.word	0x00000000


	//----- nvinfo : EIATTR_CBANK_PARAM_SIZE
	.align		4
.L_53:
        /*0080*/ 	.byte	0x03, 0x19
        /*0082*/ 	.short	0x0028


	//----- nvinfo : EIATTR_PARAM_CBANK
	.align		4
        /*0084*/ 	.byte	0x04, 0x0a
        /*0086*/ 	.short	(.L_55 - .L_54)
	.align		4
.L_54:
        /*0088*/ 	.word	index@(.nv.constant0._Z16peerReadKernelV4PjPKjmiPy)
        /*008c*/ 	.short	0x0380
        /*008e*/ 	.short	0x0028


	//----- nvinfo : EIATTR_SW_WAR
	.align		4
.L_55:
        /*0090*/ 	.byte	0x04, 0x36
        /*0092*/ 	.short	(.L_57 - .L_56)
.L_56:
        /*0094*/ 	.word	0x00000008
.L_57:


//--------------------- .nv.info._Z14fillPatternF32Pfmf --------------------------
	.section	.nv.info._Z14fillPatternF32Pfmf,"",@"SHT_CUDA_INFO"
	.sectionflags	@""
	.align	4


	//----- nvinfo : EIATTR_CUDA_API_VERSION
	.align		4
        /*0000*/ 	.byte	0x04, 0x37
        /*0002*/ 	.short	(.L_59 - .L_58)
.L_58:
        /*0004*/ 	.word	0x00000082


	//----- nvinfo : EIATTR_KPARAM_INFO
	.align		4
.L_59:
        /*0008*/ 	.byte	0x04, 0x17
        /*000a*/ 	.short	(.L_61 - .L_60)
.L_60:
        /*000c*/ 	.word	0x00000000
        /*0010*/ 	.short	0x0002
        /*0012*/ 	.short	0x0010
        /*0014*/ 	.byte	0x00, 0xf0, 0x11, 0x00


	//----- nvinfo : EIATTR_KPARAM_INFO
	.align		4
.L_61:
        /*0018*/ 	.byte	0x04, 0x17
        /*001a*/ 	.short	(.L_63 - .L_62)
.L_62:
        /*001c*/ 	.word	0x00000000
        /*0020*/ 	.short	0x0001
        /*0022*/ 	.short	0x0008
        /*0024*/ 	.byte	0x00, 0xf0, 0x21, 0x00


	//----- nvinfo : EIATTR_KPARAM_INFO
	.align		4
.L_63:
        /*0028*/ 	.byte	0x04, 0x17
        /*002a*/ 	.short	(.L_65 - .L_64)
.L_64:
        /*002c*/ 	.word	0x00000000
        /*0030*/ 	.short	0x0000
        /*0032*/ 	.short	0x0000
        /*0034*/ 	.byte	0x00, 0xf5, 0x21, 0x00


	//----- nvinfo : EIATTR_SPARSE_MMA_MASK
	.align		4
.L_65:
        /*0038*/ 	.byte	0x03, 0x50
        /*003a*/ 	.short	0x0000


	//----- nvinfo : EIATTR_MAXREG_COUNT
	.align		4
        /*003c*/ 	.byte	0x03, 0x1b
        /*003e*/ 	.short	0x00ff


	//----- nvinfo : EIATTR_MERCURY_ISA_VERSION
	.align		4
        /*0040*/ 	.byte	0x03, 0x5f
        /*0042*/ 	.short	0x0101


	//----- nvinfo : EIATTR_VRC_CTA_INIT_COUNT
	.align		4
        /*0044*/ 	.byte	0x02, 0x4a
	.zero		1
	.zero		1


	//----- nvinfo : EIATTR_EXIT_INSTR_OFFSETS
	.align		4
        /*0048*/ 	.byte	0x04, 0x1c
        /*004a*/ 	.short	(.L_67 - .L_66)


	//   ....[0]....
.L_66:
        /*004c*/ 	.word	0x000000a0


	//   ....[1]....
        /*0050*/ 	.word	0x000001b0


	//----- nvinfo : EIATTR_CRS_STACK_SIZE
	.align		4
.L_67:
        /*0054*/ 	.byte	0x04, 0x1e
        /*0056*/ 	.short	(.L_69 - .L_68)
.L_68:
        /*0058*/ 	.word	0x00000000


	//----- nvinfo : EIATTR_CBANK_PARAM_SIZE
	.align		4
.L_69:
        /*005c*/ 	.byte	0x03, 0x19
        /*005e*/ 	.short	0x0014


	//----- nvinfo : EIATTR_PARAM_CBANK
	.align		4
        /*0060*/ 	.byte	0x04, 0x0a
        /*0062*/ 	.short	(.L_71 - .L_70)
	.align		4
.L_70:
        /*0064*/ 	.word	index@(.nv.constant0._Z14fillPatternF32Pfmf)
        /*0068*/ 	.short	0x0380
        /*006a*/ 	.short	0x0014


	//----- nvinfo : EIATTR_SW_WAR
	.align		4
.L_71:
        /*006c*/ 	.byte	0x04, 0x36
        /*006e*/ 	.short	(.L_73 - .L_72)
.L_72:
        /*0070*/ 	.word	0x00000008
.L_73:


//--------------------- .nv.callgraph             --------------------------
	.section	.nv.callgraph,"",@"SHT_CUDA_CALLGRAPH"
	.align	4
	.sectionentsize	8
	.align		4
        /*0000*/ 	.word	0x00000000
	.align		4
        /*0004*/ 	.word	0xffffffff
	.align		4
        /*0008*/ 	.word	0x00000000
	.align		4
        /*000c*/ 	.word	0xfffffffe
	.align		4
        /*0010*/ 	.word	0x00000000
	.align		4
        /*0014*/ 	.word	0xfffffffd
	.align		4
        /*0018*/ 	.word	0x00000000
	.align		4
        /*001c*/ 	.word	0xfffffffc


//--------------------- .text._Z17peerWriteKernelV4PjPKjmiPy --------------------------
	.section	.text._Z17peerWriteKernelV4PjPKjmiPy,"ax",@progbits
	.align	128
        .global         _Z17peerWriteKernelV4PjPKjmiPy
        .type           _Z17peerWriteKernelV4PjPKjmiPy,@function
        .size           _Z17peerWriteKernelV4PjPKjmiPy,(.L_x_14 - _Z17peerWriteKernelV4PjPKjmiPy)
        .other          _Z17peerWriteKernelV4PjPKjmiPy,@"STO_CUDA_ENTRY STV_DEFAULT"
_Z17peerWriteKernelV4PjPKjmiPy:
.text._Z17peerWriteKernelV4PjPKjmiPy:
[----:B------:R-:W-:Y:S01]  /*0000*/  LDC R1, c[0x0][0x37c] ;  /* 0x0000df00ff017b82 */ /* 0x000fe20000000800 */
[----:B------:R-:W0:Y:S01]  /*0010*/  S2R R3, SR_TID.X ;  /* 0x0000000000037919 */ /* 0x000e220000002100 */
[----:B------:R-:W1:Y:S06]  /*0020*/  LDCU UR8, c[0x0][0x398] ;  /* 0x00007300ff0877ac */ /* 0x000e6c0008000800 */
[----:B------:R-:W0:Y:S01]  /*0030*/  S2UR UR4, SR_CTAID.X ;  /* 0x00000000000479c3 */ /* 0x000e220000002500 */
[----:B------:R-:W-:Y:S01]  /*0040*/  CS2R R12, SRZ ;  /* 0x00000000000c7805 */ /* 0x000fe2000001ff00 */
[----:B------:R-:W2:Y:S06]  /*0050*/  LDCU.64 UR6, c[0x0][0x358] ;  /* 0x00006b00ff0677ac */ /* 0x000eac0008000a00 */
[----:B------:R-:W0:Y:S01]  /*0060*/  LDC R8, c[0x0][0x360] ;  /* 0x0000d800ff087b82 */ /* 0x000e220000000800 */
[----:B------:R-:W3:Y:S01]  /*0070*/  LDCU UR5, c[0x0][0x370] ;  /* 0x00006e00ff0577ac */ /* 0x000ee20008000800 */
[----:B-1----:R-:W-:Y:S01]  /*0080*/  UISETP.GE.AND UP0, UPT, UR8, 0x1, UPT ;  /* 0x000000010800788c */ /* 0x002fe2000bf06270 */
[----:B0-----:R-:W-:-:S02]  /*0090*/  IMAD R0, R8, UR4, R3 ;  /* 0x0000000408007c24 */ /* 0x001fc4000f8e0203 */
[----:B---3--:R-:W-:-:S06]  /*00a0*/  IMAD R8, R8, UR5, RZ ;  /* 0x0000000508087c24 */ /* 0x008fcc000f8e02ff */
[----:B--2---:R-:W-:Y:S05]  /*00b0*/  BRA.U !UP0, `(.L_x_0) ;  /* 0x0000000108847547 */ /* 0x004fea000b800000 */
[----:B------:R-:W-:Y:S01]  /*00c0*/  CS2R R12, SRZ ;  /* 0x00000000000c7805 */ /* 0x000fe2000001ff00 */
[----:B------:R-:W-:-:S06]  /*00d0*/  UMOV UR4, URZ ;  /* 0x000000ff00047c82 */ /* 0x000fcc0008000000 */
.L_x_4:
[----:B0-----:R-:W0:Y:S01]  /*00e0*/  LDCU.64 UR8, c[0x0][0x390] ;  /* 0x00007200ff0877ac */ /* 0x001e220008000a00 */
[----:B------:R-:W-:Y:S01]  /*00f0*/  BSSY.RECONVERGENT B0, `(.L_x_1) ;  /* 0x000001b000007945 */ /* 0x000fe20003800200 */
[----:B------:R-:W1:Y:S01]  /*0100*/  LDCU UR5, c[0x0][0x398] ;  /* 0x00007300ff0577ac */ /* 0x000e620008000800 */
[----:B------:R-:W-:Y:S01]  /*0110*/  UIADD3 UR4, UPT, UPT, UR4, 0x1, URZ ;  /* 0x0000000104047890 */ /* 0x000fe2000fffe0ff */
[----:B------:R-:W2:Y:S01]  /*0120*/  LDCU.128 UR12, c[0x0][0x380] ;  /* 0x00007000ff0c77ac */ /* 0x000ea20008000c00 */
[----:B0-----:R-:W-:-:S04]  /*0130*/  ISETP.GE.U32.AND P0, PT, R0, UR8, PT ;  /* 0x0000000800007c0c */ /* 0x001fc8000bf06070 */
[----:B------:R-:W-:Y:S01]  /*0140*/  ISETP.GE.U32.AND.EX P0, PT, RZ, UR9, PT, P0 ;  /* 0x00000009ff007c0c */ /* 0x000fe2000bf06100 */
[----:B-1----:R-:W-:-:S12]  /*0150*/  UISETP.NE.AND UP0, UPT, UR4, UR5, UPT ;  /* 0x000000050400728c */ /* 0x002fd8000bf05270 */
[----:B--2---:R-:W-:Y:S05]  /*0160*/  @P0 BRA `(.L_x_2) ;  /* 0x00000000004c0947 */ /* 0x004fea0003800000 */
[----:B------:R-:W-:Y:S02]  /*0170*/  IMAD.MOV.U32 R11, RZ, RZ, R0 ;  /* 0x000000ffff0b7224 */ /* 0x000fe400078e0000 */
[----:B------:R-:W-:-:S07]  /*0180*/  IMAD.MOV.U32 R10, RZ, RZ, RZ ;  /* 0x000000ffff0a7224 */ /* 0x000fce00078e00ff */
.L_x_3:
[C---:B0-----:R-:W-:Y:S01]  /*0190*/  IMAD.SHL.U32 R2, R11.reuse, 0x10, RZ ;  /* 0x000000100b027824 */ /* 0x041fe200078e00ff */
[----:B------:R-:W-:-:S04]  /*01a0*/  SHF.L.U64.HI R3, R11, 0x4, R10 ;  /* 0x000000040b037819 */ /* 0x000fc8000001020a */
[----:B------:R-:W-:-:S04]  /*01b0*/  IADD3 R4, P0, PT, R2, UR14, RZ ;  /* 0x0000000e02047c10 */ /* 0x000fc8000ff1e0ff */
[----:B------:R-:W-:-:S06]  /*01c0*/  IADD3.X R5, PT, PT, R3, UR15, RZ, P0, !PT ;  /* 0x0000000f03057c10 */ /* 0x000fcc00087fe4ff */
[----:B------:R-:W2:Y:S01]  /*01d0*/  LDG.E.128.STRONG.SYS R4, desc[UR6][R4.64] ;  /* 0x0000000604047981 */ /* 0x000ea2000c1f5d00 */
[----:B------:R-:W-:-:S04]  /*01e0*/  IADD3 R2, P0, PT, R2, UR12, RZ ;  /* 0x0000000c02027c10 */ /* 0x000fc8000ff1e0ff */
[----:B------:R-:W-:Y:S02]  /*01f0*/  IADD3.X R3, PT, PT, R3, UR13, RZ, P0, !PT ;  /* 0x0000000d03037c10 */ /* 0x000fe400087fe4ff */
[----:B------:R-:W-:-:S05]  /*0200*/  IADD3 R11, P0, PT, R8, R11, RZ ;  /* 0x0000000b080b7210 */ /* 0x000fca0007f1e0ff */
[----:B------:R-:W-:Y:S01]  /*0210*/  IMAD.X R10, RZ, RZ, R10, P0 ;  /* 0x000000ffff0a7224 */ /* 0x000fe200000e060a */
[----:B------:R-:W-:-:S04]  /*0220*/  ISETP.GE.U32.AND P0, PT, R11, UR8, PT ;  /* 0x000000080b007c0c */ /* 0x000fc8000bf06070 */
[----:B------:R-:W-:Y:S01]  /*0230*/  ISETP.GE.U32.AND.EX P0, PT, R10, UR9, PT, P0 ;  /* 0x000000090a007c0c */ /* 0x000fe2000bf06100 */
[----:B--2---:R0:W-:Y:S01]  /*0240*/  STG.E.128.STRONG.SYS desc[UR6][R2.64], R4 ;  /* 0x0000000402007986 */ /* 0x0041e2000c115d06 */
[----:B------:R-:W-:-:S04]  /*0250*/  IADD3 R9, P3, P4, R4, R12, R5 ;  /* 0x0000000c04097210 */ /* 0x000fc80007c7e005 */
[----:B------:R-:W-:Y:S02]  /*0260*/  IADD3 R12, P1, P2, R7, R9, R6 ;  /* 0x00000009070c7210 */ /* 0x000fe40007a3e006 */
[----:B------:R-:W-:-:S04]  /*0270*/  IADD3.X R9, PT, PT, RZ, R13, RZ, P3, P4 ;  /* 0x0000000dff097210 */ /* 0x000fc80001fe84ff */
[----:B------:R-:W-:Y:S01]  /*0280*/  IADD3.X R13, PT, PT, RZ, R9, RZ, P1, P2 ;  /* 0x00000009ff0d7210 */ /* 0x000fe20000fe44ff */
[----:B------:R-:W-:Y:S06]  /*0290*/  @!P0 BRA `(.L_x_3) ;  /* 0xfffffffc00bc8947 */ /* 0x000fec000383ffff */
.L_x_2:
[----:B------:R-:W-:Y:S05]  /*02a0*/  BSYNC.RECONVERGENT B0 ;  /* 0x0000000000007941 */ /* 0x000fea0003800200 */
.L_x_1:
[----:B------:R-:W-:Y:S06]  /*02b0*/  BAR.SYNC.DEFER_BLOCKING 0x0 ;  /* 0x0000000000007b1d */ /* 0x000fec0000010000 */
[----:B------:R-:W-:Y:S05]  /*02c0*/  BRA.U UP0, `(.L_x_4) ;  /* 0xfffffffd00847547 */ /* 0x000fea000b83ffff */
.L_x_0:
[----:B------:R-:W-:Y:S01]  /*02d0*/  ISETP.NE.AND P0, PT, R0, RZ, PT ;  /* 0x000000ff0000720c */ /* 0x000fe20003f05270 */
[----:B------:R-:W-:Y:S06]  /*02e0*/  MEMBAR.SC.SYS ;  /* 0x0000000000007992 */ /* 0x000fec0000003000 */
[----:B------:R-:W-:-:S00]  /*02f0*/  ERRBAR ;  /* 0x00000000000079ab */ /* 0x000fc00000000000 */
[----:B------:R-:W-:Y:S06]  /*0300*/  CGAERRBAR ;  /* 0x00000000000075ab */ /* 0x000fec0000000000 */
[----:B------:R-:W-:Y:S01]  /*0310*/  CCTL.IVALL ;  /* 0x00000000ff00798f */ /* 0x000fe20002000000 */
[----:B------:R-:W-:Y:S05]  /*0320*/  @P0 EXIT ;  /* 0x000000000000094d */ /* 0x000fea0003800000 */
[----:B0-----:R-:W0:Y:S01]  /*0330*/  LDC.64 R2, c[0x0][0x3a0] ;  /* 0x0000e800ff027b82 */ /* 0x001e220000000a00 */
[----:B------:R-:W-:Y:S02]  /*0340*/  IMAD.MOV.U32 R4, RZ, RZ, R12 ;  /* 0x000000ffff047224 */ /* 0x000fe400078e000c */
[----:B------:R-:W-:-:S05]  /*0350*/  IMAD.MOV.U32 R5, RZ, RZ, R13 ;  /* 0x000000ffff057224 */ /* 0x000fca00078e000d */
[----:B0-----:R-:W-:Y:S01]  /*0360*/  ATOMG.E.ADD.64.STRONG.GPU PT, RZ, desc[UR6][R2.64], R4 ;  /* 0x8000000402ff79a8 */ /* 0x001fe200081ef506 */
[----:B------:R-:W-:Y:S05]  /*0370*/  EXIT ;  /* 0x000000000000794d */ /* 0x000fea0003800000 */
.L_x_5:
[----:B------:R-:W-:-:S00]  /*0380*/  BRA `(.L_x_5) ;  /* 0xfffffffc00fc7947 */ /* 0x000fc0000383ffff */
[----:B------:R-:W-:-:S00]  /*0390*/  NOP ;  /* 0x0000000000007918 */ /* 0x000fc00000000000 */
        /* <DEDUP_REMOVED lines=14> */
.L_x_14:


//--------------------- .text._Z16peerReadKernelV4PjPKjmiPy --------------------------
	.section	.text._Z16peerReadKernelV4PjPKjmiPy,"ax",@progbits
	.align	128
        .global         _Z16peerReadKernelV4PjPKjmiPy
        .type           _Z16peerReadKernelV4PjPKjmiPy,@function
        .size           _Z16peerReadKernelV4PjPKjmiPy,(.L_x_15 - _Z16peerReadKernelV4PjPKjmiPy)
        .other          _Z16peerReadKernelV4PjPKjmiPy,@"STO_CUDA_ENTRY STV_DEFAULT"
_Z16peerReadKernelV4PjPKjmiPy:
.text._Z16peerReadKernelV4PjPKjmiPy:
        /* <DEDUP_REMOVED lines=14> */
.L_x_10:
        /* <DEDUP_REMOVED lines=11> */
.L_x_9:
        /* <DEDUP_REMOVED lines=17> */
.L_x_8:
[----:B------:R-:W-:Y:S05]  /*02a0*/  BSYNC.RECONVERGENT B0 ;  /* 0x0000000000007941 */ /* 0x000fea0003800200 */
.L_x_7:
[----:B------:R-:W-:Y:S06]  /*02b0*/  BAR.SYNC.DEFER_BLOCKING 0x0 ;  /* 0x0000000000007b1d */ /* 0x000fec0000010000 */
[----:B------:R-:W-:Y:S05]  /*02c0*/  BRA.U UP0, `(.L_x_10) ;  /* 0xfffffffd00847547 */ /* 0x000fea000b83ffff */
.L_x_6:
        /* <DEDUP_REMOVED lines=11> */
.L_x_11:
        /* <DEDUP_REMOVED lines=16> */
.L_x_15:


//--------------------- .text._Z14fillPatternF32Pfmf --------------------------
	.section	.text._Z14fillPatternF32Pfmf,"ax",@progbits
	.align	128
        .global         _Z14fillPatternF32Pfmf
        .type           _Z14fillPatternF32Pfmf,@function
        .size           _Z14fillPatternF32Pfmf,(.L_x_16 - _Z14fillPatternF32Pfmf)
        .other          _Z14fillPatternF32Pfmf,@"STO_CUDA_ENTRY STV_DEFAULT"
_Z14fillPatternF32Pfmf:
.text._Z14fillPatternF32Pfmf:
[----:B------:R-:W-:Y:S01]  /*0000*/  LDC R1, c[0x0][0x37c] ;  /* 0x0000df00ff017b82 */ /* 0x000fe20000000800 */
[----:B------:R-:W0:Y:S07]  /*0010*/  S2R R3, SR_TID.X ;  /* 0x0000000000037919 */ /* 0x000e2e0000002100 */
[----:B------:R-:W0:Y:S01]  /*0020*/  S2UR UR4, SR_CTAID.X ;  /* 0x00000000000479c3 */ /* 0x000e220000002500 */
[----:B------:R-:W1:Y:S07]  /*0030*/  LDCU.64 UR6, c[0x0][0x388] ;  /* 0x00007100ff0677ac */ /* 0x000e6e0008000a00 */
[----:B------:R-:W0:Y:S01]  /*0040*/  LDC R6, c[0x0][0x360] ;  /* 0x0000d800ff067b82 */ /* 0x000e220000000800 */
[----:B------:R-:W2:Y:S01]  /*0050*/  LDCU UR5, c[0x0][0x370] ;  /* 0x00006e00ff0577ac */ /* 0x000ea20008000800 */
[----:B0-----:R-:W-:-:S02]  /*0060*/  IMAD R0, R6, UR4, R3 ;  /* 0x0000000406007c24 */ /* 0x001fc4000f8e0203 */
[----:B--2---:R-:W-:-:S03]  /*0070*/  IMAD R6, R6, UR5, RZ ;  /* 0x0000000506067c24 */ /* 0x004fc6000f8e02ff */
[----:B-1----:R-:W-:-:S04]  /*0080*/  ISETP.GE.U32.AND P0, PT, R0, UR6, PT ;  /* 0x0000000600007c0c */ /* 0x002fc8000bf06070 */
[----:B------:R-:W-:-:S13]  /*0090*/  ISETP.GE.U32.AND.EX P0, PT, RZ, UR7, PT, P0 ;  /* 0x00000007ff007c0c */ /* 0x000fda000bf06100 */
[----:B------:R-:W-:Y:S05]  /*00a0*/  @P0 EXIT ;  /* 0x000000000000094d */ /* 0x000fea0003800000 */
[----:B------:R-:W0:Y:S01]  /*00b0*/  LDC R11, c[0x0][0x390] ;  /* 0x0000e400ff0b7b82 */ /* 0x000e220000000800 */
[----:B------:R-:W-:Y:S01]  /*00c0*/  IMAD.MOV.U32 R9, RZ, RZ, RZ ;  /* 0x000000ffff097224 */ /* 0x000fe200078e00ff */
[----:B------:R-:W1:Y:S01]  /*00d0*/  LDCU.64 UR4, c[0x0][0x358] ;  /* 0x00006b00ff0477ac */ /* 0x000e620008000a00 */
[----:B------:R-:W2:Y:S05]  /*00e0*/  LDCU.64 UR8, c[0x0][0x380] ;  /* 0x00007000ff0877ac */ /* 0x000eaa0008000a00 */
.L_x_12:
[C---:B------:R-:W-:Y:S01]  /*00f0*/  LOP3.LUT R2, R0.reuse, 0x3ff, RZ, 0xc0, !PT ;  /* 0x000003ff00027812 */ /* 0x040fe200078ec0ff */
[----:B------:R-:W-:Y:S01]  /*0100*/  IMAD.MOV.U32 R3, RZ, RZ, RZ ;  /* 0x000000ffff037224 */ /* 0x000fe200078e00ff */
[----:B--23--:R-:W-:-:S04]  /*0110*/  LEA R4, P0, R0, UR8, 0x2 ;  /* 0x0000000800047c11 */ /* 0x00cfc8000f8010ff */
[----:B------:R-:W0:Y:S01]  /*0120*/  I2F.U64 R2, R2 ;  /* 0x0000000200027312 */ /* 0x000e220000301000 */
[----:B------:R-:W-:Y:S02]  /*0130*/  LEA.HI.X R5, R0, UR9, R9, 0x2, P0 ;  /* 0x0000000900057c11 */ /* 0x000fe400080f1409 */
[----:B------:R-:W-:-:S05]  /*0140*/  IADD3 R0, P0, PT, R6, R0, RZ ;  /* 0x0000000006007210 */ /* 0x000fca0007f1e0ff */
[----:B------:R-:W-:Y:S01]  /*0150*/  IMAD.X R9, RZ, RZ, R9, P0 ;  /* 0x000000ffff097224 */ /* 0x000fe200000e0609 */
[----:B------:R-:W-:-:S04]  /*0160*/  ISETP.GE.U32.AND P0, PT, R0, UR6, PT ;  /* 0x0000000600007c0c */ /* 0x000fc8000bf06070 */
[----:B------:R-:W-:Y:S01]  /*0170*/  ISETP.GE.U32.AND.EX P0, PT, R9, UR7, PT, P0 ;  /* 0x0000000709007c0c */ /* 0x000fe2000bf06100 */
[----:B0-----:R-:W-:-:S05]  /*0180*/  FFMA R7, R2, 0.0010000000474974513054, R11 ;  /* 0x3a83126f02077823 */ /* 0x001fca000000000b */
[----:B-1----:R3:W-:Y:S07]  /*0190*/  STG.E desc[UR4][R4.64], R7 ;  /* 0x0000000704007986 */ /* 0x0027ee000c101904 */
[----:B------:R-:W-:Y:S05]  /*01a0*/  @!P0 BRA `(.L_x_12) ;  /* 0xfffffffc00d08947 */ /* 0x000fea000383ffff */
[----:B------:R-:W-:Y:S05]  /*01b0*/  EXIT ;  /* 0x000000000000794d */ /* 0x000fea0003800000 */
.L_x_13:
        /* <DEDUP_REMOVED lines=12> */
.L_x_16:


//--------------------- .nv.shared.reserved.0     --------------------------
	.section	.nv.shared.reserved.0,"aw",@nobits
	.weak		__nv_reservedSMEM_offset_0_alias
	.size		__nv_reservedSMEM_offset_0_alias, 0, 64
	.other		__nv_reservedSMEM_offset_0_alias,@"STO_CUDA_RESERVED_SHARED STV_DEFAULT"
__nv_reservedSMEM_offset_0_alias:
	.zero		0
	.zero		64


//--------------------- .nv.constant0._Z17peerWriteKernelV4PjPKjmiPy --------------------------
	.section	.nv.constant0._Z17peerWriteKernelV4PjPKjmiPy,"a",@progbits
	.sectionflags	@""
	.align	4
.nv.constant0._Z17peerWriteKernelV4PjPKjmiPy:
	.zero		936


//--------------------- .nv.constant0._Z16peerReadKernelV4PjPKjmiPy --------------------------
	.section	.nv.constant0._Z16peerReadKernelV4PjPKjmiPy,"a",@progbits
	.sectionflags	@""
	.align	4
.nv.constant0._Z16peerReadKernelV4PjPKjmiPy:
	.zero		936


//--------------------- .nv.constant0._Z14fillPatternF32Pfmf --------------------------
	.section	.nv.constant0._Z14fillPatternF32Pfmf,"a",@progbits
	.sectionflags	@""
	.align	4
.nv.constant0._Z14fillPatternF32Pfmf:
	.zero		916


//--------------------- SYMBOLS --------------------------

	.type		.nv.reservedSmem.offset0,@object
	.size		.nv.reservedSmem.offset0,0x4
